	.headerflags	@"EF_CUDA_TEXMODE_UNIFIED EF_CUDA_64BIT_ADDRESS EF_CUDA_ACCELERATORS EF_CUDA_SM90 EF_CUDA_VIRTUAL_SM(EF_CUDA_SM90)"
	.elftype	@"ET_EXEC"


//--------------------- .nv.info                  --------------------------
	.section	.nv.info,"",@"SHT_CUDA_INFO"
	.align	4


	//----- nvinfo : EIATTR_REGCOUNT
	.align		4
        /*0000*/ 	.byte	0x04, 0x2f
        /*0002*/ 	.short	(.L_1 - .L_0)
	.align		4
.L_0:
        /*0004*/ 	.word	index@(triton_poi_fused_addmm_26)
        /*0008*/ 	.word	0x0000000a


	//----- nvinfo : EIATTR_MIN_STACK_SIZE
	.align		4
.L_1:
        /*000c*/ 	.byte	0x04, 0x12
        /*000e*/ 	.short	(.L_3 - .L_2)
	.align		4
.L_2:
        /*0010*/ 	.word	index@(triton_poi_fused_addmm_26)
        /*0014*/ 	.word	0x00000000


	//----- nvinfo : EIATTR_FRAME_SIZE
	.align		4
.L_3:
        /*0018*/ 	.byte	0x04, 0x11
        /*001a*/ 	.short	(.L_5 - .L_4)
	.align		4
.L_4:
        /*001c*/ 	.word	index@(triton_poi_fused_addmm_26)
        /*0020*/ 	.word	0x00000000


	//----- nvinfo : EIATTR_MIN_STACK_SIZE
	.align		4
.L_5:
        /*0024*/ 	.byte	0x04, 0x12
        /*0026*/ 	.short	(.L_7 - .L_6)
	.align		4
.L_6:
        /*0028*/ 	.word	index@(triton_poi_fused_addmm_26)
        /*002c*/ 	.word	0x00000000
.L_7:


//--------------------- .nv.info.triton_poi_fused_addmm_26 --------------------------
	.section	.nv.info.triton_poi_fused_addmm_26,"",@"SHT_CUDA_INFO"
	.sectionflags	@""
	.align	4


	//----- nvinfo : EIATTR_CUDA_API_VERSION
	.align		4
        /*0000*/ 	.byte	0x04, 0x37
        /*0002*/ 	.short	(.L_9 - .L_8)
.L_8:
        /*0004*/ 	.word	0x0000007c


	//----- nvinfo : EIATTR_KPARAM_INFO
	.align		4
.L_9:
        /*0008*/ 	.byte	0x04, 0x17
        /*000a*/ 	.short	(.L_11 - .L_10)
.L_10:
        /*000c*/ 	.word	0x00000000
        /*0010*/ 	.short	0x0002
        /*0012*/ 	.short	0x0010
        /*0014*/ 	.byte	0x00, 0xf0, 0x11, 0x00


	//----- nvinfo : EIATTR_KPARAM_INFO
	.align		4
.L_11:
        /*0018*/ 	.byte	0x04, 0x17
        /*001a*/ 	.short	(.L_13 - .L_12)
.L_12:
        /*001c*/ 	.word	0x00000000
        /*0020*/ 	.short	0x0001
        /*0022*/ 	.short	0x0008
        /*0024*/ 	.byte	0x00, 0xf4, 0x21, 0x00


	//----- nvinfo : EIATTR_KPARAM_INFO
	.align		4
.L_13:
        /*0028*/ 	.byte	0x04, 0x17
        /*002a*/ 	.short	(.L_15 - .L_14)
.L_14:
        /*002c*/ 	.word	0x00000000
        /*0030*/ 	.short	0x0000
        /*0032*/ 	.short	0x0000
        /*0034*/ 	.byte	0x00, 0xf4, 0x21, 0x00


	//----- nvinfo : EIATTR_SPARSE_MMA_MASK
	.align		4
.L_15:
        /*0038*/ 	.byte	0x03, 0x50
        /*003a*/ 	.short	0x0000


	//----- nvinfo : EIATTR_MAXREG_COUNT
	.align		4
        /*003c*/ 	.byte	0x03, 0x1b
        /*003e*/ 	.short	0x00ff


	//----- nvinfo : EIATTR_EXIT_INSTR_OFFSETS
	.align		4
        /*0040*/ 	.byte	0x04, 0x1c
        /*0042*/ 	.short	(.L_17 - .L_16)


	//   ....[0]....
.L_16:
        /*0044*/ 	.word	0x000000e0


	//----- nvinfo : EIATTR_REQNTID
	.align		4
.L_17:
        /*0048*/ 	.byte	0x04, 0x10
        /*004a*/ 	.short	(.L_19 - .L_18)
.L_18:
        /*004c*/ 	.word	0x00000080
        /*0050*/ 	.word	0x00000001
        /*0054*/ 	.word	0x00000001


	//----- nvinfo : EIATTR_CBANK_PARAM_SIZE
	.align		4
.L_19:
        /*0058*/ 	.byte	0x03, 0x19
        /*005a*/ 	.short	0x0014


	//----- nvinfo : EIATTR_PARAM_CBANK
	.align		4
        /*005c*/ 	.byte	0x04, 0x0a
        /*005e*/ 	.short	(.L_21 - .L_20)
	.align		4
.L_20:
        /*0060*/ 	.word	index@(.nv.constant0.triton_poi_fused_addmm_26)
        /*0064*/ 	.short	0x0210
        /*0066*/ 	.short	0x0014


	//----- nvinfo : EIATTR_SW_WAR
	.align		4
.L_21:
        /*0068*/ 	.byte	0x04, 0x36
        /*006a*/ 	.short	(.L_23 - .L_22)
.L_22:
        /*006c*/ 	.word	0x00000008
.L_23:


//--------------------- .nv.callgraph             --------------------------
	.section	.nv.callgraph,"",@"SHT_CUDA_CALLGRAPH"
	.align	4
	.sectionentsize	8
	.align		4
        /*0000*/ 	.word	0x00000000
	.align		4
        /*0004*/ 	.word	0xffffffff
	.align		4
        /*0008*/ 	.word	0x00000000
	.align		4
        /*000c*/ 	.word	0xfffffffe
	.align		4
        /*0010*/ 	.word	0x00000000
	.align		4
        /*0014*/ 	.word	0xfffffffd
	.align		4
        /*0018*/ 	.word	0x00000000
	.align		4
        /*001c*/ 	.word	0xfffffffc


//--------------------- .text.triton_poi_fused_addmm_26 --------------------------
	.section	.text.triton_poi_fused_addmm_26,"ax",@progbits
	.align	128
        .global         triton_poi_fused_addmm_26
        .type           triton_poi_fused_addmm_26,@function
        .size           triton_poi_fused_addmm_26,(.L_x_1 - triton_poi_fused_addmm_26)
        .other          triton_poi_fused_addmm_26,@"STO_CUDA_ENTRY STV_DEFAULT"
triton_poi_fused_addmm_26:
.text.triton_poi_fused_addmm_26:
[----:B------:R-:W-:Y:S01]  /*0000*/  LDC R1, c[0x0][0x28] ;  /* 0x00000a00ff017b82 */ /* 0x000fe20000000800 */
[----:B------:R-:W1:Y:S07]  /*0010*/  S2R R0, SR_TID.X ;  /* 0x0000000000007919 */ /* 0x000e6e0000002100 */
[----:B------:R-:W2:Y:S01]  /*0020*/  LDC.64 R2, c[0x0][0x210] ;  /* 0x00008400ff027b82 */ /* 0x000ea20000000a00 */
[----:B------:R-:W-:Y:S01]  /*0030*/  HFMA2.MMA R4, -RZ, RZ, 0, 3.5762786865234375e-07 ;  /* 0x00000006ff047435 */ /* 0x000fe200000001ff */
[----:B------:R-:W-:Y:S01]  /*0040*/  ULDC.64 UR4, c[0x0][0x208] ;  /* 0x0000820000047ab9 */ /* 0x000fe20000000a00 */
[----:B------:R-:W3:Y:S01]  /*0050*/  S2R R7, SR_CTAID.X ;  /* 0x0000000000077919 */ /* 0x000ee20000002500 */
[----:B-1----:R-:W-:-:S04]  /*0060*/  LOP3.LUT R0, R0, 0x7f, RZ, 0xc0, !PT ;  /* 0x0000007f00007812 */ /* 0x002fc800078ec0ff */
[----:B---3--:R-:W-:-:S05]  /*0070*/  LEA R7, R7, R0, 0x7 ;  /* 0x0000000007077211 */ /* 0x008fca00078e38ff */
[----:B------:R-:W-:-:S04]  /*0080*/  IMAD R5, R7, R4, 0x2 ;  /* 0x0000000207057424 */ /* 0x000fc800078e0204 */
[----:B--2---:R-:W-:Y:S02]  /*0090*/  IMAD.WIDE R2, R5, 0x4, R2 ;  /* 0x0000000405027825 */ /* 0x004fe400078e0202 */
[----:B------:R-:W1:Y:S04]  /*00a0*/  LDC.64 R4, c[0x0][0x218] ;  /* 0x00008600ff047b82 */ /* 0x000e680000000a00 */
[----:B------:R-:W2:Y:S01]  /*00b0*/  LDG.E.EL R3, desc[UR4][R2.64] ;  /* 0x0000000402037981 */ /* 0x000ea2000c2e1900 */
[----:B-1----:R-:W-:-:S05]  /*00c0*/  IMAD.WIDE R4, R7, 0x4, R4 ;  /* 0x0000000407047825 */ /* 0x002fca00078e0204 */
[----:B--2---:R-:W-:Y:S01]  /*00d0*/  STG.E desc[UR4][R4.64], R3 ;  /* 0x0000000304007986 */ /* 0x004fe2000c101904 */
[----:B------:R-:W-:Y:S05]  /*00e0*/  EXIT ;  /* 0x000000000000794d */ /* 0x000fea0003800000 */
.L_x_0:
[----:B------:R-:W-:-:S00]  /*00f0*/  BRA `(.L_x_0) ;  /* 0xfffffffc00fc7947 */ /* 0x000fc0000383ffff */
[----:B------:R-:W-:-:S00]  /*0100*/  NOP ;  /* 0x0000000000007918 */ /* 0x000fc00000000000 */
[----:B------:R-:W-:-:S00]  /*0110*/  NOP ;  /* 0x0000000000007918 */ /* 0x000fc00000000000 */
[----:B------:R-:W-:-:S00]  /*0120*/  NOP ;  /* 0x0000000000007918 */ /* 0x000fc00000000000 */
[----:B------:R-:W-:-:S00]  /*0130*/  NOP ;  /* 0x0000000000007918 */ /* 0x000fc00000000000 */
[----:B------:R-:W-:-:S00]  /*0140*/  NOP ;  /* 0x0000000000007918 */ /* 0x000fc00000000000 */
[----:B------:R-:W-:-:S00]  /*0150*/  NOP ;  /* 0x0000000000007918 */ /* 0x000fc00000000000 */
[----:B------:R-:W-:-:S00]  /*0160*/  NOP ;  /* 0x0000000000007918 */ /* 0x000fc00000000000 */
[----:B------:R-:W-:-:S00]  /*0170*/  NOP ;  /* 0x0000000000007918 */ /* 0x000fc00000000000 */
.L_x_1:


//--------------------- .nv.constant0.triton_poi_fused_addmm_26 --------------------------
	.section	.nv.constant0.triton_poi_fused_addmm_26,"a",@progbits
	.sectionflags	@""
	.align	4
.nv.constant0.triton_poi_fused_addmm_26:
	.zero		548
